//
// Generated by NVIDIA NVVM Compiler
//
// Compiler Build ID: CL-36424714
// Cuda compilation tools, release 13.0, V13.0.88
// Based on NVVM 20.0.0
//

.version 9.0
.target sm_100
.address_size 64

	// .globl	_Z14MatrixMulNaivePKfS0_Pfi
// _ZZ14MatrixMulTiledPKfS0_PfiE2As has been demoted
// _ZZ14MatrixMulTiledPKfS0_PfiE2Bs has been demoted

.visible .entry _Z14MatrixMulNaivePKfS0_Pfi(
	.param .u64 .ptr .align 1 _Z14MatrixMulNaivePKfS0_Pfi_param_0,
	.param .u64 .ptr .align 1 _Z14MatrixMulNaivePKfS0_Pfi_param_1,
	.param .u64 .ptr .align 1 _Z14MatrixMulNaivePKfS0_Pfi_param_2,
	.param .u32 _Z14MatrixMulNaivePKfS0_Pfi_param_3
)
{
	.reg .pred 	%p<10>;
	.reg .b32 	%r<40>;
	.reg .b32 	%f<67>;
	.reg .b64 	%rd<67>;

	ld.param.u64 	%rd14, [_Z14MatrixMulNaivePKfS0_Pfi_param_0];
	ld.param.u64 	%rd15, [_Z14MatrixMulNaivePKfS0_Pfi_param_1];
	ld.param.u32 	%r18, [_Z14MatrixMulNaivePKfS0_Pfi_param_3];
	cvta.to.global.u64 	%rd1, %rd15;
	cvta.to.global.u64 	%rd2, %rd14;
	mov.u32 	%r19, %ctaid.y;
	mov.u32 	%r20, %ntid.y;
	mov.u32 	%r21, %tid.y;
	mad.lo.s32 	%r1, %r19, %r20, %r21;
	mov.u32 	%r22, %ctaid.x;
	mov.u32 	%r23, %ntid.x;
	mov.u32 	%r24, %tid.x;
	mad.lo.s32 	%r2, %r22, %r23, %r24;
	max.s32 	%r25, %r1, %r2;
	setp.ge.s32 	%p1, %r25, %r18;
	@%p1 bra 	$L__BB0_13;
	mul.lo.s32 	%r3, %r18, %r1;
	and.b32  	%r4, %r18, 7;
	setp.lt.u32 	%p2, %r18, 8;
	mov.f32 	%f66, 0f00000000;
	mov.b32 	%r38, 0;
	@%p2 bra 	$L__BB0_4;
	and.b32  	%r38, %r18, 2147483640;
	neg.s32 	%r36, %r38;
	mul.wide.s32 	%rd16, %r18, 4;
	add.s64 	%rd3, %rd1, %rd16;
	shl.b32 	%r7, %r18, 3;
	mul.wide.s32 	%rd17, %r18, 8;
	add.s64 	%rd4, %rd1, %rd17;
	mul.wide.s32 	%rd18, %r18, 12;
	add.s64 	%rd5, %rd1, %rd18;
	mul.wide.s32 	%rd19, %r18, 16;
	add.s64 	%rd6, %rd1, %rd19;
	mul.wide.s32 	%rd20, %r18, 20;
	add.s64 	%rd7, %rd1, %rd20;
	mul.wide.s32 	%rd21, %r18, 24;
	add.s64 	%rd8, %rd1, %rd21;
	mul.wide.s32 	%rd22, %r18, 28;
	add.s64 	%rd9, %rd1, %rd22;
	mul.wide.u32 	%rd23, %r3, 4;
	add.s64 	%rd24, %rd23, %rd2;
	add.s64 	%rd66, %rd24, 16;
	mov.f32 	%f66, 0f00000000;
	mov.u32 	%r35, %r2;
$L__BB0_3:
	.pragma "nounroll";
	mul.wide.s32 	%rd25, %r35, 4;
	add.s64 	%rd26, %rd3, %rd25;
	add.s64 	%rd27, %rd4, %rd25;
	add.s64 	%rd28, %rd5, %rd25;
	add.s64 	%rd29, %rd6, %rd25;
	add.s64 	%rd30, %rd7, %rd25;
	add.s64 	%rd31, %rd8, %rd25;
	add.s64 	%rd32, %rd9, %rd25;
	add.s64 	%rd33, %rd1, %rd25;
	ld.global.nc.f32 	%f16, [%rd66+-16];
	ld.global.nc.f32 	%f17, [%rd33];
	fma.rn.f32 	%f18, %f16, %f17, %f66;
	ld.global.nc.f32 	%f19, [%rd66+-12];
	ld.global.nc.f32 	%f20, [%rd26];
	fma.rn.f32 	%f21, %f19, %f20, %f18;
	ld.global.nc.f32 	%f22, [%rd66+-8];
	ld.global.nc.f32 	%f23, [%rd27];
	fma.rn.f32 	%f24, %f22, %f23, %f21;
	ld.global.nc.f32 	%f25, [%rd66+-4];
	ld.global.nc.f32 	%f26, [%rd28];
	fma.rn.f32 	%f27, %f25, %f26, %f24;
	ld.global.nc.f32 	%f28, [%rd66];
	ld.global.nc.f32 	%f29, [%rd29];
	fma.rn.f32 	%f30, %f28, %f29, %f27;
	ld.global.nc.f32 	%f31, [%rd66+4];
	ld.global.nc.f32 	%f32, [%rd30];
	fma.rn.f32 	%f33, %f31, %f32, %f30;
	ld.global.nc.f32 	%f34, [%rd66+8];
	ld.global.nc.f32 	%f35, [%rd31];
	fma.rn.f32 	%f36, %f34, %f35, %f33;
	ld.global.nc.f32 	%f37, [%rd66+12];
	ld.global.nc.f32 	%f38, [%rd32];
	fma.rn.f32 	%f66, %f37, %f38, %f36;
	add.s32 	%r36, %r36, 8;
	add.s32 	%r35, %r35, %r7;
	add.s64 	%rd66, %rd66, 32;
	setp.ne.s32 	%p3, %r36, 0;
	@%p3 bra 	$L__BB0_3;
$L__BB0_4:
	setp.eq.s32 	%p4, %r4, 0;
	@%p4 bra 	$L__BB0_12;
	and.b32  	%r13, %r18, 3;
	setp.lt.u32 	%p5, %r4, 4;
	@%p5 bra 	$L__BB0_7;
	add.s32 	%r27, %r38, %r3;
	mul.wide.u32 	%rd34, %r27, 4;
	add.s64 	%rd35, %rd2, %rd34;
	ld.global.nc.f32 	%f40, [%rd35];
	mad.lo.s32 	%r28, %r38, %r18, %r2;
	mul.wide.s32 	%rd36, %r28, 4;
	add.s64 	%rd37, %rd1, %rd36;
	ld.global.nc.f32 	%f41, [%rd37];
	fma.rn.f32 	%f42, %f40, %f41, %f66;
	cvt.u64.u32 	%rd38, %r3;
	cvt.u64.u32 	%rd39, %r38;
	add.s64 	%rd40, %rd39, %rd38;
	shl.b64 	%rd41, %rd40, 2;
	add.s64 	%rd42, %rd2, %rd41;
	ld.global.nc.f32 	%f43, [%rd42+4];
	mul.wide.s32 	%rd43, %r18, 4;
	add.s64 	%rd44, %rd37, %rd43;
	ld.global.nc.f32 	%f44, [%rd44];
	fma.rn.f32 	%f45, %f43, %f44, %f42;
	ld.global.nc.f32 	%f46, [%rd42+8];
	add.s64 	%rd45, %rd44, %rd43;
	ld.global.nc.f32 	%f47, [%rd45];
	fma.rn.f32 	%f48, %f46, %f47, %f45;
	ld.global.nc.f32 	%f49, [%rd42+12];
	add.s64 	%rd46, %rd45, %rd43;
	ld.global.nc.f32 	%f50, [%rd46];
	fma.rn.f32 	%f66, %f49, %f50, %f48;
	add.s32 	%r38, %r38, 4;
$L__BB0_7:
	setp.eq.s32 	%p6, %r13, 0;
	@%p6 bra 	$L__BB0_12;
	setp.eq.s32 	%p7, %r13, 1;
	@%p7 bra 	$L__BB0_10;
	add.s32 	%r29, %r38, %r3;
	mul.wide.u32 	%rd47, %r29, 4;
	add.s64 	%rd48, %rd2, %rd47;
	ld.global.nc.f32 	%f52, [%rd48];
	mad.lo.s32 	%r30, %r38, %r18, %r2;
	mul.wide.s32 	%rd49, %r30, 4;
	add.s64 	%rd50, %rd1, %rd49;
	ld.global.nc.f32 	%f53, [%rd50];
	fma.rn.f32 	%f54, %f52, %f53, %f66;
	cvt.u64.u32 	%rd51, %r3;
	cvt.u64.u32 	%rd52, %r38;
	add.s64 	%rd53, %rd52, %rd51;
	shl.b64 	%rd54, %rd53, 2;
	add.s64 	%rd55, %rd2, %rd54;
	ld.global.nc.f32 	%f55, [%rd55+4];
	mul.wide.s32 	%rd56, %r18, 4;
	add.s64 	%rd57, %rd50, %rd56;
	ld.global.nc.f32 	%f56, [%rd57];
	fma.rn.f32 	%f66, %f55, %f56, %f54;
	add.s32 	%r38, %r38, 2;
$L__BB0_10:
	and.b32  	%r31, %r18, 1;
	setp.eq.b32 	%p8, %r31, 1;
	not.pred 	%p9, %p8;
	@%p9 bra 	$L__BB0_12;
	add.s32 	%r32, %r38, %r3;
	mul.wide.u32 	%rd58, %r32, 4;
	add.s64 	%rd59, %rd2, %rd58;
	ld.global.nc.f32 	%f57, [%rd59];
	mad.lo.s32 	%r33, %r38, %r18, %r2;
	mul.wide.s32 	%rd60, %r33, 4;
	add.s64 	%rd61, %rd1, %rd60;
	ld.global.nc.f32 	%f58, [%rd61];
	fma.rn.f32 	%f66, %f57, %f58, %f66;
$L__BB0_12:
	ld.param.u64 	%rd65, [_Z14MatrixMulNaivePKfS0_Pfi_param_2];
	add.s32 	%r34, %r3, %r2;
	cvta.to.global.u64 	%rd62, %rd65;
	mul.wide.s32 	%rd63, %r34, 4;
	add.s64 	%rd64, %rd62, %rd63;
	st.global.f32 	[%rd64], %f66;
$L__BB0_13:
	ret;

}
	// .globl	_Z14MatrixMulTiledPKfS0_Pfi
.visible .entry _Z14MatrixMulTiledPKfS0_Pfi(
	.param .u64 .ptr .align 1 _Z14MatrixMulTiledPKfS0_Pfi_param_0,
	.param .u64 .ptr .align 1 _Z14MatrixMulTiledPKfS0_Pfi_param_1,
	.param .u64 .ptr .align 1 _Z14MatrixMulTiledPKfS0_Pfi_param_2,
	.param .u32 _Z14MatrixMulTiledPKfS0_Pfi_param_3
)
{
	.reg .pred 	%p<10>;
	.reg .b32 	%r<42>;
	.reg .b32 	%f<63>;
	.reg .b64 	%rd<13>;
	// demoted variable
	.shared .align 4 .b8 _ZZ14MatrixMulTiledPKfS0_PfiE2As[1024];
	// demoted variable
	.shared .align 4 .b8 _ZZ14MatrixMulTiledPKfS0_PfiE2Bs[1024];
	ld.param.u64 	%rd3, [_Z14MatrixMulTiledPKfS0_Pfi_param_0];
	ld.param.u64 	%rd4, [_Z14MatrixMulTiledPKfS0_Pfi_param_1];
	ld.param.u64 	%rd5, [_Z14MatrixMulTiledPKfS0_Pfi_param_2];
	ld.param.u32 	%r24, [_Z14MatrixMulTiledPKfS0_Pfi_param_3];
	mov.u32 	%r25, %ctaid.x;
	mov.u32 	%r26, %ctaid.y;
	mov.u32 	%r37, %tid.x;
	mov.u32 	%r39, %tid.y;
	shl.b32 	%r27, %r26, 4;
	add.s32 	%r3, %r27, %r39;
	shl.b32 	%r4, %r25, 4;
	add.s32 	%r5, %r4, %r37;
	setp.lt.s32 	%p1, %r24, 1;
	mov.f32 	%f62, 0f00000000;
	@%p1 bra 	$L__BB1_7;
	add.s32 	%r28, %r24, 15;
	shr.u32 	%r29, %r28, 4;
	shl.b32 	%r30, %r39, 6;
	mov.u32 	%r31, _ZZ14MatrixMulTiledPKfS0_PfiE2As;
	add.s32 	%r6, %r31, %r30;
	shl.b32 	%r32, %r37, 2;
	add.s32 	%r7, %r6, %r32;
	mov.u32 	%r33, _ZZ14MatrixMulTiledPKfS0_PfiE2Bs;
	add.s32 	%r9, %r33, %r32;
	add.s32 	%r8, %r9, %r30;
	neg.s32 	%r41, %r29;
	mad.lo.s32 	%r34, %r39, %r24, %r37;
	add.s32 	%r40, %r34, %r4;
	shl.b32 	%r12, %r24, 4;
	mad.lo.s32 	%r38, %r24, %r3, %r37;
	cvta.to.global.u64 	%rd1, %rd3;
	cvta.to.global.u64 	%rd2, %rd4;
	mov.f32 	%f62, 0f00000000;
$L__BB1_2:
	setp.ge.u32 	%p2, %r3, %r24;
	setp.ge.s32 	%p3, %r37, %r24;
	mov.f32 	%f60, 0f00000000;
	or.pred  	%p4, %p2, %p3;
	@%p4 bra 	$L__BB1_4;
	mul.wide.u32 	%rd6, %r38, 4;
	add.s64 	%rd7, %rd1, %rd6;
	ld.global.nc.f32 	%f60, [%rd7];
$L__BB1_4:
	setp.ge.u32 	%p5, %r5, %r24;
	st.shared.f32 	[%r7], %f60;
	setp.ge.s32 	%p6, %r39, %r24;
	mov.f32 	%f61, 0f00000000;
	or.pred  	%p7, %p5, %p6;
	@%p7 bra 	$L__BB1_6;
	mul.wide.u32 	%rd8, %r40, 4;
	add.s64 	%rd9, %rd2, %rd8;
	ld.global.nc.f32 	%f61, [%rd9];
$L__BB1_6:
	st.shared.f32 	[%r8], %f61;
	bar.sync 	0;
	ld.shared.f32 	%f12, [%r6];
	ld.shared.f32 	%f13, [%r9];
	fma.rn.f32 	%f14, %f12, %f13, %f62;
	ld.shared.f32 	%f15, [%r6+4];
	ld.shared.f32 	%f16, [%r9+64];
	fma.rn.f32 	%f17, %f15, %f16, %f14;
	ld.shared.f32 	%f18, [%r6+8];
	ld.shared.f32 	%f19, [%r9+128];
	fma.rn.f32 	%f20, %f18, %f19, %f17;
	ld.shared.f32 	%f21, [%r6+12];
	ld.shared.f32 	%f22, [%r9+192];
	fma.rn.f32 	%f23, %f21, %f22, %f20;
	ld.shared.f32 	%f24, [%r6+16];
	ld.shared.f32 	%f25, [%r9+256];
	fma.rn.f32 	%f26, %f24, %f25, %f23;
	ld.shared.f32 	%f27, [%r6+20];
	ld.shared.f32 	%f28, [%r9+320];
	fma.rn.f32 	%f29, %f27, %f28, %f26;
	ld.shared.f32 	%f30, [%r6+24];
	ld.shared.f32 	%f31, [%r9+384];
	fma.rn.f32 	%f32, %f30, %f31, %f29;
	ld.shared.f32 	%f33, [%r6+28];
	ld.shared.f32 	%f34, [%r9+448];
	fma.rn.f32 	%f35, %f33, %f34, %f32;
	ld.shared.f32 	%f36, [%r6+32];
	ld.shared.f32 	%f37, [%r9+512];
	fma.rn.f32 	%f38, %f36, %f37, %f35;
	ld.shared.f32 	%f39, [%r6+36];
	ld.shared.f32 	%f40, [%r9+576];
	fma.rn.f32 	%f41, %f39, %f40, %f38;
	ld.shared.f32 	%f42, [%r6+40];
	ld.shared.f32 	%f43, [%r9+640];
	fma.rn.f32 	%f44, %f42, %f43, %f41;
	ld.shared.f32 	%f45, [%r6+44];
	ld.shared.f32 	%f46, [%r9+704];
	fma.rn.f32 	%f47, %f45, %f46, %f44;
	ld.shared.f32 	%f48, [%r6+48];
	ld.shared.f32 	%f49, [%r9+768];
	fma.rn.f32 	%f50, %f48, %f49, %f47;
	ld.shared.f32 	%f51, [%r6+52];
	ld.shared.f32 	%f52, [%r9+832];
	fma.rn.f32 	%f53, %f51, %f52, %f50;
	ld.shared.f32 	%f54, [%r6+56];
	ld.shared.f32 	%f55, [%r9+896];
	fma.rn.f32 	%f56, %f54, %f55, %f53;
	ld.shared.f32 	%f57, [%r6+60];
	ld.shared.f32 	%f58, [%r9+960];
	fma.rn.f32 	%f62, %f57, %f58, %f56;
	bar.sync 	0;
	add.s32 	%r41, %r41, 1;
	setp.ne.s32 	%p8, %r41, 0;
	add.s32 	%r40, %r40, %r12;
	add.s32 	%r39, %r39, 16;
	add.s32 	%r38, %r38, 16;
	add.s32 	%r37, %r37, 16;
	@%p8 bra 	$L__BB1_2;
$L__BB1_7:
	max.s32 	%r35, %r3, %r5;
	setp.ge.s32 	%p9, %r35, %r24;
	@%p9 bra 	$L__BB1_9;
	mad.lo.s32 	%r36, %r24, %r3, %r5;
	cvta.to.global.u64 	%rd10, %rd5;
	mul.wide.u32 	%rd11, %r36, 4;
	add.s64 	%rd12, %rd10, %rd11;
	st.global.f32 	[%rd12], %f62;
$L__BB1_9:
	ret;

}


// ===== COMPILED SASS (sm_100) =====

	.target	sm_100

	.elftype	@"ET_EXEC"


//--------------------- .note.nv.tkinfo           --------------------------
	.section	.note.nv.tkinfo,"",@"SHT_NOTE"
	.sectionflags	@"SHF_NOTE_NV_TKINFO"
	.tkinfo
        /*0018*/ 	.word	0x00000002
        /*0030*/ 	.string	""
        /*0030*/ 	.string	"ptxas"
        /*0030*/ 	.string	"Cuda compilation tools, release 13.0, V13.0.88"
        /*0030*/ 	.string	"Build cuda_13.0.r13.0/compiler.36424714_0"
        /*0030*/ 	.string	"-arch sm_100 -m 64 "



//--------------------- .note.nv.cuinfo           --------------------------
	.section	.note.nv.cuinfo,"",@"SHT_NOTE"
	.sectionflags	@"SHF_NOTE_NV_CUINFO"
        /*0018*/ 	.short	0x0002
        /*001a*/ 	.short	0x0064
        /*001c*/ 	.short	0x0082
	.zero		2


//--------------------- .nv.info                  --------------------------
	.section	.nv.info,"",@"SHT_CUDA_INFO"
	.align	4


	//----- nvinfo : EIATTR_REGCOUNT
	.align		4
        /*0000*/ 	.byte	0x04, 0x2f
        /*0002*/ 	.short	(.L_1 - .L_0)
	.align		4
.L_0:
        /*0004*/ 	.word	index@(_Z14MatrixMulNaivePKfS0_Pfi)
        /*0008*/ 	.word	0x0000001e


	//----- nvinfo : EIATTR_FRAME_SIZE
	.align		4
.L_1:
        /*000c*/ 	.byte	0x04, 0x11
        /*000e*/ 	.short	(.L_3 - .L_2)
	.align		4
.L_2:
        /*0010*/ 	.word	index@(_Z14MatrixMulNaivePKfS0_Pfi)
        /*0014*/ 	.word	0x00000000


	//----- nvinfo : EIATTR_REGCOUNT
	.align		4
.L_3:
        /*0018*/ 	.byte	0x04, 0x2f
        /*001a*/ 	.short	(.L_5 - .L_4)
	.align		4
.L_4:
        /*001c*/ 	.word	index@(_Z14MatrixMulTiledPKfS0_Pfi)
        /*0020*/ 	.word	0x00000020


	//----- nvinfo : EIATTR_FRAME_SIZE
	.align		4
.L_5:
        /*0024*/ 	.byte	0x04, 0x11
        /*0026*/ 	.short	(.L_7 - .L_6)
	.align		4
.L_6:
        /*0028*/ 	.word	index@(_Z14MatrixMulTiledPKfS0_Pfi)
        /*002c*/ 	.word	0x00000000


	//----- nvinfo : EIATTR_MIN_STACK_SIZE
	.align		4
.L_7:
        /*0030*/ 	.byte	0x04, 0x12
        /*0032*/ 	.short	(.L_9 - .L_8)
	.align		4
.L_8:
        /*0034*/ 	.word	index@(_Z14MatrixMulTiledPKfS0_Pfi)
        /*0038*/ 	.word	0x00000000


	//----- nvinfo : EIATTR_MIN_STACK_SIZE
	.align		4
.L_9:
        /*003c*/ 	.byte	0x04, 0x12
        /*003e*/ 	.short	(.L_11 - .L_10)
	.align		4
.L_10:
        /*0040*/ 	.word	index@(_Z14MatrixMulNaivePKfS0_Pfi)
        /*0044*/ 	.word	0x00000000
.L_11:


//--------------------- .nv.compat                --------------------------
	.section	.nv.compat,"",@"SHT_CUDA_COMPAT_INFO"
	.align	4
        /*0000*/ 	.byte	0x02, 0x09, 0x00, 0x00, 0x02, 0x02, 0x01, 0x00, 0x02, 0x05, 0x05, 0x00, 0x03, 0x07, 0x01, 0x01
        /*0010*/ 	.byte	0x02, 0x03, 0x00, 0x00, 0x02, 0x06, 0x01, 0x00, 0x04, 0x0b, 0x08, 0x00, 0x09, 0x00, 0x00, 0x00
        /*0020*/ 	.byte	0x00, 0x00, 0x00, 0x00


//--------------------- .nv.info._Z14MatrixMulTiledPKfS0_Pfi --------------------------
	.section	.nv.info._Z14MatrixMulTiledPKfS0_Pfi,"",@"SHT_CUDA_INFO"
	.sectionflags	@""
	.align	4


	//----- nvinfo : EIATTR_CUDA_API_VERSION
	.align		4
        /*0000*/ 	.byte	0x04, 0x37
        /*0002*/ 	.short	(.L_13 - .L_12)
.L_12:
        /*0004*/ 	.word	0x00000082


	//----- nvinfo : EIATTR_KPARAM_INFO
	.align		4
.L_13:
        /*0008*/ 	.byte	0x04, 0x17
        /*000a*/ 	.short	(.L_15 - .L_14)
.L_14:
        /*000c*/ 	.word	0x00000000
        /*0010*/ 	.short	0x0003
        /*0012*/ 	.short	0x0018
        /*0014*/ 	.byte	0x00, 0xf0, 0x11, 0x00


	//----- nvinfo : EIATTR_KPARAM_INFO
	.align		4
.L_15:
        /*0018*/ 	.byte	0x04, 0x17
        /*001a*/ 	.short	(.L_17 - .L_16)
.L_16:
        /*001c*/ 	.word	0x00000000
        /*0020*/ 	.short	0x0002
        /*0022*/ 	.short	0x0010
        /*0024*/ 	.byte	0x00, 0xf5, 0x21, 0x00


	//----- nvinfo : EIATTR_KPARAM_INFO
	.align		4
.L_17:
        /*0028*/ 	.byte	0x04, 0x17
        /*002a*/ 	.short	(.L_19 - .L_18)
.L_18:
        /*002c*/ 	.word	0x00000000
        /*0030*/ 	.short	0x0001
        /*0032*/ 	.short	0x0008
        /*0034*/ 	.byte	0x00, 0xf5, 0x21, 0x00


	//----- nvinfo : EIATTR_KPARAM_INFO
	.align		4
.L_19:
        /*0038*/ 	.byte	0x04, 0x17
        /*003a*/ 	.short	(.L_21 - .L_20)
.L_20:
        /*003c*/ 	.word	0x00000000
        /*0040*/ 	.short	0x0000
        /*0042*/ 	.short	0x0000
        /*0044*/ 	.byte	0x00, 0xf5, 0x21, 0x00


	//----- nvinfo : EIATTR_SPARSE_MMA_MASK
	.align		4
.L_21:
        /*0048*/ 	.byte	0x03, 0x50
        /*004a*/ 	.short	0x0000


	//----- nvinfo : EIATTR_MAXREG_COUNT
	.align		4
        /*004c*/ 	.byte	0x03, 0x1b
        /*004e*/ 	.short	0x00ff


	//----- nvinfo : EIATTR_NUM_BARRIERS
	.align		4
        /*0050*/ 	.byte	0x02, 0x4c
        /*0052*/ 	.byte	0x01
	.zero		1


	//----- nvinfo : EIATTR_MERCURY_ISA_VERSION
	.align		4
        /*0054*/ 	.byte	0x03, 0x5f
        /*0056*/ 	.short	0x0101


	//----- nvinfo : EIATTR_VRC_CTA_INIT_COUNT
	.align		4
        /*0058*/ 	.byte	0x02, 0x4a
	.zero		1
	.zero		1


	//----- nvinfo : EIATTR_EXIT_INSTR_OFFSETS
	.align		4
        /*005c*/ 	.byte	0x04, 0x1c
        /*005e*/ 	.short	(.L_23 - .L_22)


	//   ....[0]....
.L_22:
        /*0060*/ 	.word	0x000005c0


	//   ....[1]....
        /*0064*/ 	.word	0x00000610


	//----- nvinfo : EIATTR_CBANK_PARAM_SIZE
	.align		4
.L_23:
        /*0068*/ 	.byte	0x03, 0x19
        /*006a*/ 	.short	0x001c


	//----- nvinfo : EIATTR_PARAM_CBANK
	.align		4
        /*006c*/ 	.byte	0x04, 0x0a
        /*006e*/ 	.short	(.L_25 - .L_24)
	.align		4
.L_24:
        /*0070*/ 	.word	index@(.nv.constant0._Z14MatrixMulTiledPKfS0_Pfi)
        /*0074*/ 	.short	0x0380
        /*0076*/ 	.short	0x001c


	//----- nvinfo : EIATTR_SW_WAR
	.align		4
.L_25:
        /*0078*/ 	.byte	0x04, 0x36
        /*007a*/ 	.short	(.L_27 - .L_26)
.L_26:
        /*007c*/ 	.word	0x00000008
.L_27:


//--------------------- .nv.info._Z14MatrixMulNaivePKfS0_Pfi --------------------------
	.section	.nv.info._Z14MatrixMulNaivePKfS0_Pfi,"",@"SHT_CUDA_INFO"
	.sectionflags	@""
	.align	4


	//----- nvinfo : EIATTR_CUDA_API_VERSION
	.align		4
        /*0000*/ 	.byte	0x04, 0x37
        /*0002*/ 	.short	(.L_29 - .L_28)
.L_28:
        /*0004*/ 	.word	0x00000082


	//----- nvinfo : EIATTR_KPARAM_INFO
	.align		4
.L_29:
        /*0008*/ 	.byte	0x04, 0x17
        /*000a*/ 	.short	(.L_31 - .L_30)
.L_30:
        /*000c*/ 	.word	0x00000000
        /*0010*/ 	.short	0x0003
        /*0012*/ 	.short	0x0018
        /*0014*/ 	.byte	0x00, 0xf0, 0x11, 0x00


	//----- nvinfo : EIATTR_KPARAM_INFO
	.align		4
.L_31:
        /*0018*/ 	.byte	0x04, 0x17
        /*001a*/ 	.short	(.L_33 - .L_32)
.L_32:
        /*001c*/ 	.word	0x00000000
        /*0020*/ 	.short	0x0002
        /*0022*/ 	.short	0x0010
        /*0024*/ 	.byte	0x00, 0xf5, 0x21, 0x00


	//----- nvinfo : EIATTR_KPARAM_INFO
	.align		4
.L_33:
        /*0028*/ 	.byte	0x04, 0x17
        /*002a*/ 	.short	(.L_35 - .L_34)
.L_34:
        /*002c*/ 	.word	0x00000000
        /*0030*/ 	.short	0x0001
        /*0032*/ 	.short	0x0008
        /*0034*/ 	.byte	0x00, 0xf5, 0x21, 0x00


	//----- nvinfo : EIATTR_KPARAM_INFO
	.align		4
.L_35:
        /*0038*/ 	.byte	0x04, 0x17
        /*003a*/ 	.short	(.L_37 - .L_36)
.L_36:
        /*003c*/ 	.word	0x00000000
        /*0040*/ 	.short	0x0000
        /*0042*/ 	.short	0x0000
        /*0044*/ 	.byte	0x00, 0xf5, 0x21, 0x00


	//----- nvinfo : EIATTR_SPARSE_MMA_MASK
	.align		4
.L_37:
        /*0048*/ 	.byte	0x03, 0x50
        /*004a*/ 	.short	0x0000


	//----- nvinfo : EIATTR_MAXREG_COUNT
	.align		4
        /*004c*/ 	.byte	0x03, 0x1b
        /*004e*/ 	.short	0x00ff


	//----- nvinfo : EIATTR_MERCURY_ISA_VERSION
	.align		4
        /*0050*/ 	.byte	0x03, 0x5f
        /*0052*/ 	.short	0x0101


	//----- nvinfo : EIATTR_VRC_CTA_INIT_COUNT
	.align		4
        /*0054*/ 	.byte	0x02, 0x4a
	.zero		1
	.zero		1


	//----- nvinfo : EIATTR_EXIT_INSTR_OFFSETS
	.align		4
        /*0058*/ 	.byte	0x04, 0x1c
        /*005a*/ 	.short	(.L_39 - .L_38)


	//   ....[0]....
.L_38:
        /*005c*/ 	.word	0x000000c0


	//   ....[1]....
        /*0060*/ 	.word	0x00000a90


	//----- nvinfo : EIATTR_CBANK_PARAM_SIZE
	.align		4
.L_39:
        /*0064*/ 	.byte	0x03, 0x19
        /*0066*/ 	.short	0x001c


	//----- nvinfo : EIATTR_PARAM_CBANK
	.align		4
        /*0068*/ 	.byte	0x04, 0x0a
        /*006a*/ 	.short	(.L_41 - .L_40)
	.align		4
.L_40:
        /*006c*/ 	.word	index@(.nv.constant0._Z14MatrixMulNaivePKfS0_Pfi)
        /*0070*/ 	.short	0x0380
        /*0072*/ 	.short	0x001c


	//----- nvinfo : EIATTR_SW_WAR
	.align		4
.L_41:
        /*0074*/ 	.byte	0x04, 0x36
        /*0076*/ 	.short	(.L_43 - .L_42)
.L_42:
        /*0078*/ 	.word	0x00000008
.L_43:


//--------------------- .nv.callgraph             --------------------------
	.section	.nv.callgraph,"",@"SHT_CUDA_CALLGRAPH"
	.align	4
	.sectionentsize	8
	.align		4
        /*0000*/ 	.word	0x00000000
	.align		4
        /*0004*/ 	.word	0xffffffff
	.align		4
        /*0008*/ 	.word	0x00000000
	.align		4
        /*000c*/ 	.word	0xfffffffe
	.align		4
        /*0010*/ 	.word	0x00000000
	.align		4
        /*0014*/ 	.word	0xfffffffd
	.align		4
        /*0018*/ 	.word	0x00000000
	.align		4
        /*001c*/ 	.word	0xfffffffc


//--------------------- .text._Z14MatrixMulTiledPKfS0_Pfi --------------------------
	.section	.text._Z14MatrixMulTiledPKfS0_Pfi,"ax",@progbits
	.align	128
        .global         _Z14MatrixMulTiledPKfS0_Pfi
        .type           _Z14MatrixMulTiledPKfS0_Pfi,@function
        .size           _Z14MatrixMulTiledPKfS0_Pfi,(.L_x_8 - _Z14MatrixMulTiledPKfS0_Pfi)
        .other          _Z14MatrixMulTiledPKfS0_Pfi,@"STO_CUDA_ENTRY STV_DEFAULT"
_Z14MatrixMulTiledPKfS0_Pfi:
.text._Z14MatrixMulTiledPKfS0_Pfi:
[----:B------:R-:W-:Y:S01]  /*0000*/  LDC R1, c[0x0][0x37c] ;  /* 0x0000df00ff017b82 */ /* 0x000fe20000000800 */
[----:B------:R-:W0:Y:S01]  /*0010*/  LDCU UR4, c[0x0][0x398] ;  /* 0x00007300ff0477ac */ /* 0x000e220008000800 */
[----:B------:R-:W1:Y:S01]  /*0020*/  S2R R5, SR_CTAID.Y ;  /* 0x0000000000057919 */ /* 0x000e620000002600 */
[----:B------:R-:W-:Y:S01]  /*0030*/  HFMA2 R23, -RZ, RZ, 0, 0 ;  /* 0x00000000ff177431 */ /* 0x000fe200000001ff */
[----:B------:R-:W2:Y:S01]  /*0040*/  LDCU.64 UR8, c[0x0][0x358] ;  /* 0x00006b00ff0877ac */ /* 0x000ea20008000a00 */
[----:B------:R-:W1:Y:S01]  /*0050*/  S2R R3, SR_TID.Y ;  /* 0x0000000000037919 */ /* 0x000e620000002200 */
[----:B------:R-:W3:Y:S01]  /*0060*/  S2R R8, SR_CTAID.X ;  /* 0x0000000000087919 */ /* 0x000ee20000002500 */
[----:B------:R-:W3:Y:S01]  /*0070*/  S2R R7, SR_TID.X ;  /* 0x0000000000077919 */ /* 0x000ee20000002100 */
[----:B0-----:R-:W-:-:S04]  /*0080*/  MOV R0, UR4 ;  /* 0x0000000400007c02 */ /* 0x001fc80008000f00 */
[----:B------:R-:W-:Y:S02]  /*0090*/  ISETP.GE.AND P0, PT, R0, 0x1, PT ;  /* 0x000000010000780c */ /* 0x000fe40003f06270 */
[----:B-1----:R-:W-:Y:S02]  /*00a0*/  LEA R5, R5, R3, 0x4 ;  /* 0x0000000305057211 */ /* 0x002fe400078e20ff */
[----:B---3--:R-:W-:-:S09]  /*00b0*/  LEA R2, R8, R7, 0x4 ;  /* 0x0000000708027211 */ /* 0x008fd200078e20ff */
[----:B--2---:R-:W-:Y:S05]  /*00c0*/  @!P0 BRA `(.L_x_0) ;  /* 0x0000000400348947 */ /* 0x004fea0003800000 */
[----:B------:R-:W0:Y:S01]  /*00d0*/  S2UR UR6, SR_CgaCtaId ;  /* 0x00000000000679c3 */ /* 0x000e220000008800 */
[----:B------:R-:W-:Y:S01]  /*00e0*/  UMOV UR4, 0x400 ;  /* 0x0000040000047882 */ /* 0x000fe20000000000 */
[----:B------:R-:W-:Y:S01]  /*00f0*/  IADD3 R4, PT, PT, R0, 0xf, RZ ;  /* 0x0000000f00047810 */ /* 0x000fe20007ffe0ff */
[----:B------:R-:W-:Y:S01]  /*0100*/  UIADD3 UR5, UPT, UPT, UR4, 0x400, URZ ;  /* 0x0000040004057890 */ /* 0x000fe2000fffe0ff */
[-C--:B------:R-:W-:Y:S01]  /*0110*/  IMAD R17, R3, R0.reuse, R7 ;  /* 0x0000000003117224 */ /* 0x080fe200078e0207 */
[----:B------:R-:W-:Y:S02]  /*0120*/  MOV R23, RZ ;  /* 0x000000ff00177202 */ /* 0x000fe40000000f00 */
[----:B------:R-:W-:Y:S01]  /*0130*/  SHF.R.U32.HI R19, RZ, 0x4, R4 ;  /* 0x00000004ff137819 */ /* 0x000fe20000011604 */
[----:B------:R-:W1:Y:S01]  /*0140*/  LDC R6, c[0x0][0x398] ;  /* 0x0000e600ff067b82 */ /* 0x000e620000000800 */
[----:B------:R-:W-:Y:S02]  /*0150*/  IMAD R17, R8, 0x10, R17 ;  /* 0x0000001008117824 */ /* 0x000fe400078e0211 */
[----:B------:R-:W-:Y:S01]  /*0160*/  IMAD R4, R5, R0, R7 ;  /* 0x0000000005047224 */ /* 0x000fe200078e0207 */
[----:B------:R-:W-:Y:S01]  /*0170*/  IADD3 R19, PT, PT, -R19, RZ, RZ ;  /* 0x000000ff13137210 */ /* 0x000fe20007ffe1ff */
[----:B0-----:R-:W-:-:S02]  /*0180*/  ULEA UR5, UR6, UR5, 0x18 ;  /* 0x0000000506057291 */ /* 0x001fc4000f8ec0ff */
[----:B------:R-:W-:-:S04]  /*0190*/  ULEA UR4, UR6, UR4, 0x18 ;  /* 0x0000000406047291 */ /* 0x000fc8000f8ec0ff */
[----:B------:R-:W-:Y:S02]  /*01a0*/  LEA R20, R7, UR5, 0x2 ;  /* 0x0000000507147c11 */ /* 0x000fe4000f8e10ff */
[----:B------:R-:W-:-:S03]  /*01b0*/  LEA R18, R3, UR4, 0x6 ;  /* 0x0000000403127c11 */ /* 0x000fc6000f8e30ff */
[----:B------:R-:W-:Y:S01]  /*01c0*/  IMAD R16, R3, 0x40, R20 ;  /* 0x0000004003107824 */ /* 0x000fe200078e0214 */
[----:B------:R-:W-:-:S07]  /*01d0*/  LEA R21, R7, R18, 0x2 ;  /* 0x0000001207157211 */ /* 0x000fce00078e10ff */
.L_x_1:
[----:B-1----:R-:W-:Y:S01]  /*01e0*/  MOV R0, R6 ;  /* 0x0000000600007202 */ /* 0x002fe20000000f00 */
[----:B------:R-:W-:Y:S01]  /*01f0*/  HFMA2 R22, -RZ, RZ, 0, 0 ;  /* 0x00000000ff167431 */ /* 0x000fe200000001ff */
[----:B------:R-:W-:Y:S02]  /*0200*/  MOV R27, RZ ;  /* 0x000000ff001b7202 */ /* 0x000fe40000000f00 */
[-C--:B------:R-:W-:Y:S02]  /*0210*/  ISETP.GE.AND P1, PT, R7, R0.reuse, PT ;  /* 0x000000000700720c */ /* 0x080fe40003f26270 */
[-C--:B------:R-:W-:Y:S02]  /*0220*/  ISETP.GE.AND P0, PT, R3, R0.reuse, PT ;  /* 0x000000000300720c */ /* 0x080fe40003f06270 */
[-C--:B------:R-:W-:Y:S02]  /*0230*/  ISETP.GE.U32.OR P1, PT, R5, R0.reuse, P1 ;  /* 0x000000000500720c */ /* 0x080fe40000f26470 */
[----:B------:R-:W-:-:S11]  /*0240*/  ISETP.GE.U32.OR P0, PT, R2, R0, P0 ;  /* 0x000000000200720c */ /* 0x000fd60000706470 */
[----:B------:R-:W0:Y:S08]  /*0250*/  @!P1 LDC.64 R10, c[0x0][0x380] ;  /* 0x0000e000ff0a9b82 */ /* 0x000e300000000a00 */
[----:B------:R-:W1:Y:S01]  /*0260*/  @!P0 LDC.64 R8, c[0x0][0x388] ;  /* 0x0000e200ff088b82 */ /* 0x000e620000000a00 */
[----:B0-----:R-:W-:-:S05]  /*0270*/  @!P1 IMAD.WIDE.U32 R10, R4, 0x4, R10 ;  /* 0x00000004040a9825 */ /* 0x001fca00078e000a */
[----:B------:R-:W2:Y:S01]  /*0280*/  @!P1 LDG.E.CONSTANT R22, desc[UR8][R10.64] ;  /* 0x000000080a169981 */ /* 0x000ea2000c1e9900 */
[----:B-1----:R-:W-:-:S05]  /*0290*/  @!P0 IMAD.WIDE.U32 R8, R17, 0x4, R8 ;  /* 0x0000000411088825 */ /* 0x002fca00078e0008 */
[----:B------:R-:W3:Y:S01]  /*02a0*/  @!P0 LDG.E.CONSTANT R27, desc[UR8][R8.64] ;  /* 0x00000008081b8981 */ /* 0x000ee2000c1e9900 */
[----:B------:R-:W-:-:S05]  /*02b0*/  VIADD R19, R19, 0x1 ;  /* 0x0000000113137836 */ /* 0x000fca0000000000 */
[----:B------:R-:W-:Y:S02]  /*02c0*/  ISETP.NE.AND P0, PT, R19, RZ, PT ;  /* 0x000000ff1300720c */ /* 0x000fe40003f05270 */
[----:B------:R-:W-:Y:S02]  /*02d0*/  IADD3 R3, PT, PT, R3, 0x10, RZ ;  /* 0x0000001003037810 */ /* 0x000fe40007ffe0ff */
[----:B------:R-:W-:Y:S02]  /*02e0*/  IADD3 R7, PT, PT, R7, 0x10, RZ ;  /* 0x0000001007077810 */ /* 0x000fe40007ffe0ff */
[----:B------:R-:W-:Y:S02]  /*02f0*/  IADD3 R4, PT, PT, R4, 0x10, RZ ;  /* 0x0000001004047810 */ /* 0x000fe40007ffe0ff */
[----:B------:R-:W-:Y:S01]  /*0300*/  LEA R17, R0, R17, 0x4 ;  /* 0x0000001100117211 */ /* 0x000fe200078e20ff */
[----:B--2---:R-:W-:Y:S04]  /*0310*/  STS [R21], R22 ;  /* 0x0000001615007388 */ /* 0x004fe80000000800 */
[----:B---3--:R-:W-:Y:S01]  /*0320*/  STS [R16], R27 ;  /* 0x0000001b10007388 */ /* 0x008fe20000000800 */
[----:B------:R-:W-:Y:S06]  /*0330*/  BAR.SYNC.DEFER_BLOCKING 0x0 ;  /* 0x0000000000007b1d */ /* 0x000fec0000010000 */
[----:B------:R-:W-:Y:S04]  /*0340*/  LDS R26, [R20] ;  /* 0x00000000141a7984 */ /* 0x000fe80000000800 */
[----:B------:R-:W0:Y:S04]  /*0350*/  LDS.128 R12, [R18] ;  /* 0x00000000120c7984 */ /* 0x000e280000000c00 */
[----:B------:R-:W1:Y:S04]  /*0360*/  LDS R29, [R20+0x40] ;  /* 0x00004000141d7984 */ /* 0x000e680000000800 */
[----:B------:R-:W2:Y:S04]  /*0370*/  LDS R25, [R20+0x80] ;  /* 0x0000800014197984 */ /* 0x000ea80000000800 */
[----:B------:R-:W3:Y:S04]  /*0380*/  LDS R24, [R20+0xc0] ;  /* 0x0000c00014187984 */ /* 0x000ee80000000800 */
[----:B------:R-:W-:Y:S04]  /*0390*/  LDS.128 R8, [R18+0x10] ;  /* 0x0000100012087984 */ /* 0x000fe80000000c00 */
[----:B------:R-:W-:Y:S04]  /*03a0*/  LDS R22, [R20+0x140] ;  /* 0x0001400014167984 */ /* 0x000fe80000000800 */
[----:B------:R-:W-:Y:S01]  /*03b0*/  LDS R27, [R20+0x200] ;  /* 0x00020000141b7984 */ /* 0x000fe20000000800 */
[----:B0-----:R-:W-:-:S03]  /*03c0*/  FFMA R12, R12, R26, R23 ;  /* 0x0000001a0c0c7223 */ /* 0x001fc60000000017 */
[----:B------:R-:W0:Y:S01]  /*03d0*/  LDS R23, [R20+0x100] ;  /* 0x0001000014177984 */ /* 0x000e220000000800 */
[----:B-1----:R-:W-:-:S03]  /*03e0*/  FFMA R12, R29, R13, R12 ;  /* 0x0000000d1d0c7223 */ /* 0x002fc6000000000c */
[----:B------:R-:W-:Y:S01]  /*03f0*/  LDS R26, [R20+0x1c0] ;  /* 0x0001c000141a7984 */ /* 0x000fe20000000800 */
[----:B--2---:R-:W-:-:S03]  /*0400*/  FFMA R13, R25, R14, R12 ;  /* 0x0000000e190d7223 */ /* 0x004fc6000000000c */
[----:B------:R-:W1:Y:S01]  /*0410*/  LDS R25, [R20+0x180] ;  /* 0x0001800014197984 */ /* 0x000e620000000800 */
[----:B---3--:R-:W-:-:S03]  /*0420*/  FFMA R13, R24, R15, R13 ;  /* 0x0000000f180d7223 */ /* 0x008fc6000000000d */
[----:B------:R-:W-:Y:S01]  /*0430*/  LDS R24, [R20+0x240] ;  /* 0x0002400014187984 */ /* 0x000fe20000000800 */
[----:B0-----:R-:W-:-:S03]  /*0440*/  FFMA R23, R8, R23, R13 ;  /* 0x0000001708177223 */ /* 0x001fc6000000000d */
[----:B------:R-:W0:Y:S01]  /*0450*/  LDS.128 R12, [R18+0x20] ;  /* 0x00002000120c7984 */ /* 0x000e220000000c00 */
[----:B------:R-:W-:-:S03]  /*0460*/  FFMA R22, R22, R9, R23 ;  /* 0x0000000916167223 */ /* 0x000fc60000000017 */
[----:B------:R-:W2:Y:S01]  /*0470*/  LDS R23, [R20+0x280] ;  /* 0x0002800014177984 */ /* 0x000ea20000000800 */
[----:B-1----:R-:W-:-:S03]  /*0480*/  FFMA R25, R25, R10, R22 ;  /* 0x0000000a19197223 */ /* 0x002fc60000000016 */
[----:B------:R-:W1:Y:S01]  /*0490*/  LDS R22, [R20+0x2c0] ;  /* 0x0002c00014167984 */ /* 0x000e620000000800 */
[----:B------:R-:W-:-:S03]  /*04a0*/  FFMA R11, R26, R11, R25 ;  /* 0x0000000b1a0b7223 */ /* 0x000fc60000000019 */
[----:B------:R-:W-:Y:S01]  /*04b0*/  LDS R25, [R20+0x300] ;  /* 0x0003000014197984 */ /* 0x000fe20000000800 */
[----:B0-----:R-:W-:-:S03]  /*04c0*/  FFMA R27, R12, R27, R11 ;  /* 0x0000001b0c1b7223 */ /* 0x001fc6000000000b */
[----:B------:R-:W0:Y:S01]  /*04d0*/  LDS.128 R8, [R18+0x30] ;  /* 0x0000300012087984 */ /* 0x000e220000000c00 */
[----:B------:R-:W-:-:S03]  /*04e0*/  FFMA R24, R24, R13, R27 ;  /* 0x0000000d18187223 */ /* 0x000fc6000000001b */
[----:B------:R-:W3:Y:S04]  /*04f0*/  LDS R27, [R20+0x340] ;  /* 0x00034000141b7984 */ /* 0x000ee80000000800 */
[----:B------:R-:W4:Y:S04]  /*0500*/  LDS R13, [R20+0x380] ;  /* 0x00038000140d7984 */ /* 0x000f280000000800 */
[----:B------:R-:W5:Y:S01]  /*0510*/  LDS R12, [R20+0x3c0] ;  /* 0x0003c000140c7984 */ /* 0x000f620000000800 */
[----:B--2---:R-:W-:-:S04]  /*0520*/  FFMA R23, R23, R14, R24 ;  /* 0x0000000e17177223 */ /* 0x004fc80000000018 */
[----:B-1----:R-:W-:-:S04]  /*0530*/  FFMA R15, R22, R15, R23 ;  /* 0x0000000f160f7223 */ /* 0x002fc80000000017 */
[----:B0-----:R-:W-:-:S04]  /*0540*/  FFMA R8, R8, R25, R15 ;  /* 0x0000001908087223 */ /* 0x001fc8000000000f */
[----:B---3--:R-:W-:-:S04]  /*0550*/  FFMA R8, R27, R9, R8 ;  /* 0x000000091b087223 */ /* 0x008fc80000000008 */
[----:B----4-:R-:W-:-:S04]  /*0560*/  FFMA R13, R13, R10, R8 ;  /* 0x0000000a0d0d7223 */ /* 0x010fc80000000008 */
[----:B-----5:R-:W-:Y:S01]  /*0570*/  FFMA R23, R12, R11, R13 ;  /* 0x0000000b0c177223 */ /* 0x020fe2000000000d */
[----:B------:R-:W-:Y:S06]  /*0580*/  BAR.SYNC.DEFER_BLOCKING 0x0 ;  /* 0x0000000000007b1d */ /* 0x000fec0000010000 */
[----:B------:R-:W-:Y:S05]  /*0590*/  @P0 BRA `(.L_x_1) ;  /* 0xfffffffc00100947 */ /* 0x000fea000383ffff */
.L_x_0:
[----:B------:R-:W-:-:S04]  /*05a0*/  VIMNMX R3, PT, PT, R5, R2, !PT ;  /* 0x0000000205037248 */ /* 0x000fc80007fe0100 */
[----:B------:R-:W-:-:S13]  /*05b0*/  ISETP.GE.AND P0, PT, R3, R0, PT ;  /* 0x000000000300720c */ /* 0x000fda0003f06270 */
[----:B------:R-:W-:Y:S05]  /*05c0*/  @P0 EXIT ;  /* 0x000000000000094d */ /* 0x000fea0003800000 */
[----:B------:R-:W0:Y:S01]  /*05d0*/  LDC.64 R6, c[0x0][0x390] ;  /* 0x0000e400ff067b82 */ /* 0x000e220000000a00 */
[----:B------:R-:W-:-:S04]  /*05e0*/  IMAD R3, R5, R0, R2 ;  /* 0x0000000005037224 */ /* 0x000fc800078e0202 */
[----:B0-----:R-:W-:-:S05]  /*05f0*/  IMAD.WIDE.U32 R2, R3, 0x4, R6 ;  /* 0x0000000403027825 */ /* 0x001fca00078e0006 */
[----:B------:R-:W-:Y:S01]  /*0600*/  STG.E desc[UR8][R2.64], R23 ;  /* 0x0000001702007986 */ /* 0x000fe2000c101908 */
[----:B------:R-:W-:Y:S05]  /*0610*/  EXIT ;  /* 0x000000000000794d */ /* 0x000fea0003800000 */
.L_x_2:
[----:B------:R-:W-:-:S00]  /*0620*/  BRA `(.L_x_2) ;  /* 0xfffffffc00fc7947 */ /* 0x000fc0000383ffff */
[----:B------:R-:W-:-:S00]  /*0630*/  NOP ;  /* 0x0000000000007918 */ /* 0x000fc00000000000 */
        /* <DEDUP_REMOVED lines=12> */
.L_x_8:


//--------------------- .text._Z14MatrixMulNaivePKfS0_Pfi --------------------------
	.section	.text._Z14MatrixMulNaivePKfS0_Pfi,"ax",@progbits
	.align	128
        .global         _Z14MatrixMulNaivePKfS0_Pfi
        .type           _Z14MatrixMulNaivePKfS0_Pfi,@function
        .size           _Z14MatrixMulNaivePKfS0_Pfi,(.L_x_9 - _Z14MatrixMulNaivePKfS0_Pfi)
        .other          _Z14MatrixMulNaivePKfS0_Pfi,@"STO_CUDA_ENTRY STV_DEFAULT"
_Z14MatrixMulNaivePKfS0_Pfi:
.text._Z14MatrixMulNaivePKfS0_Pfi:
[----:B------:R-:W-:Y:S01]  /*0000*/  LDC R1, c[0x0][0x37c] ;  /* 0x0000df00ff017b82 */ /* 0x000fe20000000800 */
[----:B------:R-:W0:Y:S07]  /*0010*/  S2R R0, SR_TID.Y ;  /* 0x0000000000007919 */ /* 0x000e2e0000002200 */
[----:B------:R-:W0:Y:S01]  /*0020*/  S2UR UR4, SR_CTAID.Y ;  /* 0x00000000000479c3 */ /* 0x000e220000002600 */
[----:B------:R-:W1:Y:S01]  /*0030*/  LDCU UR20, c[0x0][0x398] ;  /* 0x00007300ff1477ac */ /* 0x000e620008000800 */
[----:B------:R-:W2:Y:S06]  /*0040*/  S2R R3, SR_TID.X ;  /* 0x0000000000037919 */ /* 0x000eac0000002100 */
[----:B------:R-:W0:Y:S08]  /*0050*/  LDC R13, c[0x0][0x364] ;  /* 0x0000d900ff0d7b82 */ /* 0x000e300000000800 */
[----:B------:R-:W2:Y:S08]  /*0060*/  S2UR UR5, SR_CTAID.X ;  /* 0x00000000000579c3 */ /* 0x000eb00000002500 */
[----:B------:R-:W2:Y:S01]  /*0070*/  LDC R2, c[0x0][0x360] ;  /* 0x0000d800ff027b82 */ /* 0x000ea20000000800 */
[----:B0-----:R-:W-:-:S02]  /*0080*/  IMAD R13, R13, UR4, R0 ;  /* 0x000000040d0d7c24 */ /* 0x001fc4000f8e0200 */
[----:B--2---:R-:W-:-:S05]  /*0090*/  IMAD R0, R2, UR5, R3 ;  /* 0x0000000502007c24 */ /* 0x004fca000f8e0203 */
[----:B------:R-:W-:-:S04]  /*00a0*/  VIMNMX R2, PT, PT, R13, R0, !PT ;  /* 0x000000000d027248 */ /* 0x000fc80007fe0100 */
[----:B-1----:R-:W-:-:S13]  /*00b0*/  ISETP.GE.AND P0, PT, R2, UR20, PT ;  /* 0x0000001402007c0c */ /* 0x002fda000bf06270 */
[----:B------:R-:W-:Y:S05]  /*00c0*/  @P0 EXIT ;  /* 0x000000000000094d */ /* 0x000fea0003800000 */
[----:B------:R-:W-:Y:S01]  /*00d0*/  UISETP.GE.U32.AND UP0, UPT, UR20, 0x8, UPT ;  /* 0x000000081400788c */ /* 0x000fe2000bf06070 */
[----:B------:R-:W-:Y:S02]  /*00e0*/  HFMA2 R12, -RZ, RZ, 0, 0 ;  /* 0x00000000ff0c7431 */ /* 0x000fe400000001ff */
[----:B------:R-:W-:Y:S01]  /*00f0*/  IMAD R13, R13, UR20, RZ ;  /* 0x000000140d0d7c24 */ /* 0x000fe2000f8e02ff */
[----:B------:R-:W-:Y:S01]  /*0100*/  UMOV UR4, URZ ;  /* 0x000000ff00047c82 */ /* 0x000fe20008000000 */
[----:B------:R-:W0:Y:S04]  /*0110*/  LDCU.64 UR18, c[0x0][0x358] ;  /* 0x00006b00ff1277ac */ /* 0x000e280008000a00 */
[----:B------:R-:W-:Y:S05]  /*0120*/  BRA.U !UP0, `(.L_x_3) ;  /* 0x0000000508047547 */ /* 0x000fea000b800000 */
[----:B------:R-:W1:Y:S01]  /*0130*/  LDCU.128 UR24, c[0x0][0x380] ;  /* 0x00007000ff1877ac */ /* 0x000e620008000c00 */
[----:B------:R-:W-:Y:S02]  /*0140*/  MOV R12, RZ ;  /* 0x000000ff000c7202 */ /* 0x000fe40000000f00 */
[----:B------:R-:W-:Y:S01]  /*0150*/  MOV R14, R0 ;  /* 0x00000000000e7202 */ /* 0x000fe20000000f00 */
[----:B------:R-:W-:-:S04]  /*0160*/  ULOP3.LUT UR4, UR20, 0x7ffffff8, URZ, 0xc0, !UPT ;  /* 0x7ffffff814047892 */ /* 0x000fc8000f8ec0ff */
[----:B------:R-:W-:Y:S01]  /*0170*/  UIADD3 UR5, UPT, UPT, -UR4, URZ, URZ ;  /* 0x000000ff04057290 */ /* 0x000fe2000fffe1ff */
[----:B-1----:R-:W-:Y:S01]  /*0180*/  MOV R2, UR24 ;  /* 0x0000001800027c02 */ /* 0x002fe20008000f00 */
[----:B------:R-:W-:Y:S01]  /*0190*/  UIMAD.WIDE UR6, UR20, 0x8, UR26 ;  /* 0x00000008140678a5 */ /* 0x000fe2000f8e021a */
[----:B------:R-:W-:Y:S01]  /*01a0*/  MOV R3, UR25 ;  /* 0x0000001900037c02 */ /* 0x000fe20008000f00 */
[----:B------:R-:W-:Y:S02]  /*01b0*/  UIMAD.WIDE UR8, UR20, 0xc, UR26 ;  /* 0x0000000c140878a5 */ /* 0x000fe4000f8e021a */
[----:B------:R-:W-:Y:S01]  /*01c0*/  UIMAD.WIDE UR10, UR20, 0x10, UR26 ;  /* 0x00000010140a78a5 */ /* 0x000fe2000f8e021a */
[----:B------:R-:W-:Y:S01]  /*01d0*/  IMAD.WIDE.U32 R2, R13, 0x4, R2 ;  /* 0x000000040d027825 */ /* 0x000fe200078e0002 */
[----:B------:R-:W-:Y:S02]  /*01e0*/  UIMAD.WIDE UR12, UR20, 0x14, UR26 ;  /* 0x00000014140c78a5 */ /* 0x000fe4000f8e021a */
[----:B------:R-:W-:Y:S01]  /*01f0*/  UIMAD.WIDE UR14, UR20, 0x18, UR26 ;  /* 0x00000018140e78a5 */ /* 0x000fe2000f8e021a */
[----:B------:R-:W-:Y:S01]  /*0200*/  IADD3 R2, P0, PT, R2, 0x10, RZ ;  /* 0x0000001002027810 */ /* 0x000fe20007f1e0ff */
[----:B------:R-:W-:-:S03]  /*0210*/  UIMAD.WIDE UR16, UR20, 0x1c, UR26 ;  /* 0x0000001c141078a5 */ /* 0x000fc6000f8e021a */
[----:B------:R-:W-:-:S09]  /*0220*/  IADD3.X R3, PT, PT, RZ, R3, RZ, P0, !PT ;  /* 0x00000003ff037210 */ /* 0x000fd200007fe4ff */
.L_x_4:
[----:B------:R-:W-:Y:S01]  /*0230*/  UIMAD.WIDE UR22, UR20, 0x4, UR26 ;  /* 0x00000004141678a5 */ /* 0x000fe2000f8e021a */
[----:B------:R-:W-:Y:S02]  /*0240*/  IMAD.MOV.U32 R23, RZ, RZ, 0x4 ;  /* 0x00000004ff177424 */ /* 0x000fe400078e00ff */
[----:B------:R-:W-:Y:S01]  /*0250*/  HFMA2 R11, -RZ, RZ, 0, 2.384185791015625e-07 ;  /* 0x00000004ff0b7431 */ /* 0x000fe200000001ff */
[----:B------:R-:W-:Y:S01]  /*0260*/  MOV R25, 0x4 ;  /* 0x0000000400197802 */ /* 0x000fe20000000f00 */
[----:B0-----:R-:W2:Y:S01]  /*0270*/  LDG.E.CONSTANT R21, desc[UR18][R2.64+-0x10] ;  /* 0xfffff01202157981 */ /* 0x001ea2000c1e9900 */
[C---:B------:R-:W-:Y:S01]  /*0280*/  IMAD.WIDE R22, R14.reuse, R23, UR26 ;  /* 0x0000001a0e167e25 */ /* 0x040fe2000f8e0217 */
[----:B------:R-:W-:Y:S02]  /*0290*/  MOV R8, UR22 ;  /* 0x0000001600087c02 */ /* 0x000fe40008000f00 */
[----:B------:R-:W-:Y:S01]  /*02a0*/  MOV R9, UR23 ;  /* 0x0000001700097c02 */ /* 0x000fe20008000f00 */
[----:B------:R-:W3:Y:S02]  /*02b0*/  LDG.E.CONSTANT R19, desc[UR18][R2.64+-0xc] ;  /* 0xfffff41202137981 */ /* 0x000ee4000c1e9900 */
[----:B------:R-:W-:-:S02]  /*02c0*/  IMAD.WIDE R8, R14, 0x4, R8 ;  /* 0x000000040e087825 */ /* 0x000fc400078e0208 */
[----:B------:R-:W2:Y:S01]  /*02d0*/  LDG.E.CONSTANT R22, desc[UR18][R22.64] ;  /* 0x0000001216167981 */ /* 0x000ea2000c1e9900 */
[----:B------:R-:W-:Y:S01]  /*02e0*/  MOV R5, 0x4 ;  /* 0x0000000400057802 */ /* 0x000fe20000000f00 */
[C---:B------:R-:W-:Y:S02]  /*02f0*/  IMAD.WIDE R24, R14.reuse, R25, UR6 ;  /* 0x000000060e187e25 */ /* 0x040fe4000f8e0219 */
[----:B------:R0:W3:Y:S02]  /*0300*/  LDG.E.CONSTANT R20, desc[UR18][R8.64] ;  /* 0x0000001208147981 */ /* 0x0000e4000c1e9900 */
[----:B------:R-:W-:Y:S02]  /*0310*/  IMAD.WIDE R10, R14, R11, UR8 ;  /* 0x000000080e0a7e25 */ /* 0x000fe4000f8e020b */
[----:B------:R-:W4:Y:S04]  /*0320*/  LDG.E.CONSTANT R18, desc[UR18][R24.64] ;  /* 0x0000001218127981 */ /* 0x000f28000c1e9900 */
[----:B------:R-:W4:Y:S01]  /*0330*/  LDG.E.CONSTANT R17, desc[UR18][R2.64+-0x8] ;  /* 0xfffff81202117981 */ /* 0x000f22000c1e9900 */
[----:B0-----:R-:W-:-:S02]  /*0340*/  HFMA2 R9, -RZ, RZ, 0, 2.384185791015625e-07 ;  /* 0x00000004ff097431 */ /* 0x001fc400000001ff */
[----:B------:R-:W-:Y:S01]  /*0350*/  IMAD.MOV.U32 R7, RZ, RZ, 0x4 ;  /* 0x00000004ff077424 */ /* 0x000fe200078e00ff */
[----:B------:R0:W5:Y:S01]  /*0360*/  LDG.E.CONSTANT R16, desc[UR18][R10.64] ;  /* 0x000000120a107981 */ /* 0x000162000c1e9900 */
[----:B------:R-:W-:-:S03]  /*0370*/  IMAD.WIDE R4, R14, R5, UR10 ;  /* 0x0000000a0e047e25 */ /* 0x000fc6000f8e0205 */
[----:B------:R-:W5:Y:S01]  /*0380*/  LDG.E.CONSTANT R15, desc[UR18][R2.64+-0x4] ;  /* 0xfffffc12020f7981 */ /* 0x000f62000c1e9900 */
[C---:B------:R-:W-:Y:S01]  /*0390*/  IMAD.WIDE R6, R14.reuse, R7, UR12 ;  /* 0x0000000c0e067e25 */ /* 0x040fe2000f8e0207 */
[----:B------:R-:W-:Y:S02]  /*03a0*/  MOV R27, 0x4 ;  /* 0x00000004001b7802 */ /* 0x000fe40000000f00 */
[----:B------:R1:W5:Y:S01]  /*03b0*/  LDG.E.CONSTANT R4, desc[UR18][R4.64] ;  /* 0x0000001204047981 */ /* 0x000362000c1e9900 */
[----:B------:R-:W-:-:S03]  /*03c0*/  IMAD.WIDE R8, R14, R9, UR14 ;  /* 0x0000000e0e087e25 */ /* 0x000fc6000f8e0209 */
[----:B------:R-:W5:Y:S01]  /*03d0*/  LDG.E.CONSTANT R23, desc[UR18][R2.64] ;  /* 0x0000001202177981 */ /* 0x000f62000c1e9900 */
[----:B0-----:R-:W-:-:S03]  /*03e0*/  IMAD.WIDE R10, R14, R27, UR16 ;  /* 0x000000100e0a7e25 */ /* 0x001fc6000f8e021b */
[----:B------:R-:W5:Y:S04]  /*03f0*/  LDG.E.CONSTANT R7, desc[UR18][R6.64] ;  /* 0x0000001206077981 */ /* 0x000f68000c1e9900 */
[----:B------:R-:W5:Y:S04]  /*0400*/  LDG.E.CONSTANT R24, desc[UR18][R2.64+0x4] ;  /* 0x0000041202187981 */ /* 0x000f68000c1e9900 */
[----:B------:R-:W5:Y:S04]  /*0410*/  LDG.E.CONSTANT R8, desc[UR18][R8.64] ;  /* 0x0000001208087981 */ /* 0x000f68000c1e9900 */
[----:B------:R-:W5:Y:S04]  /*0420*/  LDG.E.CONSTANT R25, desc[UR18][R2.64+0x8] ;  /* 0x0000081202197981 */ /* 0x000f68000c1e9900 */
[----:B------:R-:W5:Y:S04]  /*0430*/  LDG.E.CONSTANT R10, desc[UR18][R10.64] ;  /* 0x000000120a0a7981 */ /* 0x000f68000c1e9900 */
[----:B------:R0:W5:Y:S01]  /*0440*/  LDG.E.CONSTANT R27, desc[UR18][R2.64+0xc] ;  /* 0x00000c12021b7981 */ /* 0x000162000c1e9900 */
[----:B------:R-:W-:-:S04]  /*0450*/  UIADD3 UR5, UPT, UPT, UR5, 0x8, URZ ;  /* 0x0000000805057890 */ /* 0x000fc8000fffe0ff */
[----:B------:R-:W-:Y:S01]  /*0460*/  UISETP.NE.AND UP0, UPT, UR5, URZ, UPT ;  /* 0x000000ff0500728c */ /* 0x000fe2000bf05270 */
[----:B-1----:R-:W-:Y:S02]  /*0470*/  MOV R5, UR20 ;  /* 0x0000001400057c02 */ /* 0x002fe40008000f00 */
[----:B0-----:R-:W-:Y:S02]  /*0480*/  IADD3 R2, P0, PT, R2, 0x20, RZ ;  /* 0x0000002002027810 */ /* 0x001fe40007f1e0ff */
[----:B------:R-:W-:Y:S02]  /*0490*/  LEA R14, R5, R14, 0x3 ;  /* 0x0000000e050e7211 */ /* 0x000fe400078e18ff */
[----:B------:R-:W-:Y:S01]  /*04a0*/  IADD3.X R3, PT, PT, RZ, R3, RZ, P0, !PT ;  /* 0x00000003ff037210 */ /* 0x000fe200007fe4ff */
[----:B--2---:R-:W-:-:S04]  /*04b0*/  FFMA R22, R21, R22, R12 ;  /* 0x0000001615167223 */ /* 0x004fc8000000000c */
[----:B---3--:R-:W-:-:S04]  /*04c0*/  FFMA R20, R19, R20, R22 ;  /* 0x0000001413147223 */ /* 0x008fc80000000016 */
[----:B----4-:R-:W-:-:S04]  /*04d0*/  FFMA R18, R17, R18, R20 ;  /* 0x0000001211127223 */ /* 0x010fc80000000014 */
[----:B-----5:R-:W-:-:S04]  /*04e0*/  FFMA R16, R15, R16, R18 ;  /* 0x000000100f107223 */ /* 0x020fc80000000012 */
[----:B------:R-:W-:-:S04]  /*04f0*/  FFMA R23, R23, R4, R16 ;  /* 0x0000000417177223 */ /* 0x000fc80000000010 */
[----:B------:R-:W-:-:S04]  /*0500*/  FFMA R24, R24, R7, R23 ;  /* 0x0000000718187223 */ /* 0x000fc80000000017 */
[----:B------:R-:W-:-:S04]  /*0510*/  FFMA R8, R25, R8, R24 ;  /* 0x0000000819087223 */ /* 0x000fc80000000018 */
[----:B------:R-:W-:Y:S01]  /*0520*/  FFMA R12, R27, R10, R8 ;  /* 0x0000000a1b0c7223 */ /* 0x000fe20000000008 */
[----:B------:R-:W-:Y:S06]  /*0530*/  BRA.U UP0, `(.L_x_4) ;  /* 0xfffffffd003c7547 */ /* 0x000fec000b83ffff */
.L_x_3:
[----:B------:R-:W-:-:S04]  /*0540*/  ULOP3.LUT UR6, UR20, 0x7, URZ, 0xc0, !UPT ;  /* 0x0000000714067892 */ /* 0x000fc8000f8ec0ff */
[----:B------:R-:W-:-:S09]  /*0550*/  UISETP.NE.AND UP0, UPT, UR6, URZ, UPT ;  /* 0x000000ff0600728c */ /* 0x000fd2000bf05270 */
[----:B------:R-:W-:Y:S05]  /*0560*/  BRA.U !UP0, `(.L_x_5) ;  /* 0x0000000508387547 */ /* 0x000fea000b800000 */
[----:B------:R-:W-:Y:S02]  /*0570*/  UISETP.GE.U32.AND UP0, UPT, UR6, 0x4, UPT ;  /* 0x000000040600788c */ /* 0x000fe4000bf06070 */
[----:B------:R-:W-:-:S04]  /*0580*/  ULOP3.LUT UR5, UR20, 0x3, URZ, 0xc0, !UPT ;  /* 0x0000000314057892 */ /* 0x000fc8000f8ec0ff */
[----:B------:R-:W-:-:S03]  /*0590*/  UISETP.NE.AND UP1, UPT, UR5, URZ, UPT ;  /* 0x000000ff0500728c */ /* 0x000fc6000bf25270 */
[----:B------:R-:W-:Y:S08]  /*05a0*/  BRA.U !UP0, `(.L_x_6) ;  /* 0x00000001087c7547 */ /* 0x000ff0000b800000 */
[----:B------:R-:W1:Y:S01]  /*05b0*/  LDC.64 R6, c[0x0][0x388] ;  /* 0x0000e200ff067b82 */ /* 0x000e620000000a00 */
[----:B------:R-:W2:Y:S01]  /*05c0*/  LDCU.64 UR6, c[0x0][0x380] ;  /* 0x00007000ff0677ac */ /* 0x000ea20008000a00 */
[----:B------:R-:W-:Y:S01]  /*05d0*/  IMAD.U32 R9, RZ, RZ, UR4 ;  /* 0x00000004ff097e24 */ /* 0x000fe2000f8e00ff */
[C---:B------:R-:W-:Y:S02]  /*05e0*/  IADD3 R3, PT, PT, R13.reuse, UR4, RZ ;  /* 0x000000040d037c10 */ /* 0x040fe4000fffe0ff */
[----:B------:R-:W-:Y:S01]  /*05f0*/  IADD3 R10, P0, PT, R13, UR4, RZ ;  /* 0x000000040d0a7c10 */ /* 0x000fe2000ff1e0ff */
[----:B------:R-:W-:Y:S01]  /*0600*/  IMAD R9, R9, UR20, R0 ;  /* 0x0000001409097c24 */ /* 0x000fe2000f8e0200 */
[----:B------:R-:W-:Y:S01]  /*0610*/  MOV R11, UR20 ;  /* 0x00000014000b7c02 */ /* 0x000fe20008000f00 */
[----:B------:R-:W3:Y:S01]  /*0620*/  LDC.64 R4, c[0x0][0x380] ;  /* 0x0000e000ff047b82 */ /* 0x000ee20000000a00 */
[----:B------:R-:W-:Y:S01]  /*0630*/  MOV R15, UR20 ;  /* 0x00000014000f7c02 */ /* 0x000fe20008000f00 */
[----:B-1----:R-:W-:Y:S01]  /*0640*/  IMAD.WIDE R6, R9, 0x4, R6 ;  /* 0x0000000409067825 */ /* 0x002fe200078e0206 */
[----:B------:R-:W-:-:S05]  /*0650*/  MOV R9, UR20 ;  /* 0x0000001400097c02 */ /* 0x000fca0008000f00 */
[----:B------:R-:W-:Y:S02]  /*0660*/  IMAD.WIDE R8, R9, 0x4, R6 ;  /* 0x0000000409087825 */ /* 0x000fe400078e0206 */
[----:B0-----:R-:W4:Y:S02]  /*0670*/  LDG.E.CONSTANT R6, desc[UR18][R6.64] ;  /* 0x0000001206067981 */ /* 0x001f24000c1e9900 */
[----:B---3--:R-:W-:Y:S01]  /*0680*/  IMAD.WIDE.U32 R4, R3, 0x4, R4 ;  /* 0x0000000403047825 */ /* 0x008fe200078e0004 */
[----:B------:R-:W-:Y:S01]  /*0690*/  IADD3.X R3, PT, PT, RZ, RZ, RZ, P0, !PT ;  /* 0x000000ffff037210 */ /* 0x000fe200007fe4ff */
[----:B------:R-:W3:Y:S01]  /*06a0*/  LDG.E.CONSTANT R17, desc[UR18][R8.64] ;  /* 0x0000001208117981 */ /* 0x000ee2000c1e9900 */
[----:B--2---:R-:W-:-:S03]  /*06b0*/  LEA R2, P0, R10, UR6, 0x2 ;  /* 0x000000060a027c11 */ /* 0x004fc6000f8010ff */
[----:B------:R-:W4:Y:S01]  /*06c0*/  LDG.E.CONSTANT R5, desc[UR18][R4.64] ;  /* 0x0000001204057981 */ /* 0x000f22000c1e9900 */
[----:B------:R-:W-:Y:S01]  /*06d0*/  LEA.HI.X R3, R10, UR7, R3, 0x2, P0 ;  /* 0x000000070a037c11 */ /* 0x000fe200080f1403 */
[----:B------:R-:W-:-:S04]  /*06e0*/  IMAD.WIDE R10, R11, 0x4, R8 ;  /* 0x000000040b0a7825 */ /* 0x000fc800078e0208 */
[----:B------:R-:W3:Y:S01]  /*06f0*/  LDG.E.CONSTANT R16, desc[UR18][R2.64+0x4] ;  /* 0x0000041202107981 */ /* 0x000ee2000c1e9900 */
[----:B------:R-:W-:-:S03]  /*0700*/  IMAD.WIDE R14, R15, 0x4, R10 ;  /* 0x000000040f0e7825 */ /* 0x000fc600078e020a */
[----:B------:R-:W2:Y:S04]  /*0710*/  LDG.E.CONSTANT R19, desc[UR18][R10.64] ;  /* 0x000000120a137981 */ /* 0x000ea8000c1e9900 */
[----:B------:R-:W2:Y:S04]  /*0720*/  LDG.E.CONSTANT R18, desc[UR18][R2.64+0x8] ;  /* 0x0000081202127981 */ /* 0x000ea8000c1e9900 */
[----:B------:R-:W5:Y:S04]  /*0730*/  LDG.E.CONSTANT R20, desc[UR18][R2.64+0xc] ;  /* 0x00000c1202147981 */ /* 0x000f68000c1e9900 */
[----:B------:R-:W5:Y:S01]  /*0740*/  LDG.E.CONSTANT R14, desc[UR18][R14.64] ;  /* 0x000000120e0e7981 */ /* 0x000f62000c1e9900 */
[----:B------:R-:W-:Y:S01]  /*0750*/  UIADD3 UR4, UPT, UPT, UR4, 0x4, URZ ;  /* 0x0000000404047890 */ /* 0x000fe2000fffe0ff */
[----:B----4-:R-:W-:-:S04]  /*0760*/  FFMA R5, R5, R6, R12 ;  /* 0x0000000605057223 */ /* 0x010fc8000000000c */
[----:B---3--:R-:W-:-:S04]  /*0770*/  FFMA R5, R16, R17, R5 ;  /* 0x0000001110057223 */ /* 0x008fc80000000005 */
[----:B--2---:R-:W-:-:S04]  /*0780*/  FFMA R5, R18, R19, R5 ;  /* 0x0000001312057223 */ /* 0x004fc80000000005 */
[----:B-----5:R-:W-:-:S07]  /*0790*/  FFMA R12, R20, R14, R5 ;  /* 0x0000000e140c7223 */ /* 0x020fce0000000005 */
.L_x_6:
[----:B------:R-:W-:Y:S05]  /*07a0*/  BRA.U !UP1, `(.L_x_5) ;  /* 0x0000000109a87547 */ /* 0x000fea000b800000 */
[----:B------:R-:W-:Y:S01]  /*07b0*/  UISETP.NE.AND UP0, UPT, UR5, 0x1, UPT ;  /* 0x000000010500788c */ /* 0x000fe2000bf05270 */
[----:B------:R-:W-:Y:S01]  /*07c0*/  MOV R7, UR4 ;  /* 0x0000000400077c02 */ /* 0x000fe20008000f00 */
[----:B------:R-:W-:Y:S02]  /*07d0*/  ULOP3.LUT UR5, UR20, 0x1, URZ, 0xc0, !UPT ;  /* 0x0000000114057892 */ /* 0x000fe4000f8ec0ff */
[----:B------:R-:W-:Y:S02]  /*07e0*/  MOV R15, UR20 ;  /* 0x00000014000f7c02 */ /* 0x000fe40008000f00 */
[----:B------:R-:W-:Y:S01]  /*07f0*/  UISETP.NE.U32.AND UP1, UPT, UR5, 0x1, UPT ;  /* 0x000000010500788c */ /* 0x000fe2000bf25070 */
[----:B------:R-:W-:-:S04]  /*0800*/  PLOP3.LUT P1, PT, PT, PT, UP0, 0x80, 0x8 ;  /* 0x000000000008781c */ /* 0x000fc80003f2f008 */
[----:B------:R-:W1:Y:S01]  /*0810*/  @UP0 LDCU.128 UR8, c[0x0][0x380] ;  /* 0x00007000ff0807ac */ /* 0x000e620008000c00 */
[----:B------:R-:W-:Y:S01]  /*0820*/  PLOP3.LUT P0, PT, PT, PT, UP1, 0x80, 0x8 ;  /* 0x000000000008781c */ /* 0x000fe20003f0f018 */
[----:B------:R-:W2:Y:S04]  /*0830*/  @UP0 LDCU.64 UR6, c[0x0][0x380] ;  /* 0x00007000ff0607ac */ /* 0x000ea80008000a00 */
[----:B------:R-:W3:Y:S03]  /*0840*/  @!UP1 LDCU.128 UR12, c[0x0][0x380] ;  /* 0x00007000ff0c97ac */ /* 0x000ee60008000c00 */
[C---:B------:R-:W-:Y:S02]  /*0850*/  @P1 IADD3 R3, PT, PT, R13.reuse, UR4, RZ ;  /* 0x000000040d031c10 */ /* 0x040fe4000fffe0ff */
[----:B------:R-:W-:Y:S01]  /*0860*/  @P1 IADD3 R6, P2, PT, R13, UR4, RZ ;  /* 0x000000040d061c10 */ /* 0x000fe2000ff5e0ff */
[----:B------:R-:W-:Y:S01]  /*0870*/  @UP0 UIADD3 UR4, UPT, UPT, UR4, 0x2, URZ ;  /* 0x0000000204040890 */ /* 0x000fe2000fffe0ff */
[----:B-1----:R-:W-:Y:S01]  /*0880*/  MOV R11, UR9 ;  /* 0x00000009000b7c02 */ /* 0x002fe20008000f00 */
[----:B------:R-:W-:Y:S01]  /*0890*/  IMAD.U32 R10, RZ, RZ, UR8 ;  /* 0x00000008ff0a7e24 */ /* 0x000fe2000f8e00ff */
[----:B------:R-:W-:-:S02]  /*08a0*/  MOV R4, UR10 ;  /* 0x0000000a00047c02 */ /* 0x000fc40008000f00 */
[----:B------:R-:W-:Y:S01]  /*08b0*/  MOV R5, UR11 ;  /* 0x0000000b00057c02 */ /* 0x000fe20008000f00 */
[----:B------:R-:W-:-:S04]  /*08c0*/  @P1 IMAD.WIDE.U32 R10, R3, 0x4, R10 ;  /* 0x00000004030a1825 */ /* 0x000fc800078e000a */
[----:B------:R-:W-:Y:S01]  /*08d0*/  @P1 IMAD R3, R7, UR20, R0 ;  /* 0x0000001407031c24 */ /* 0x000fe2000f8e0200 */
[----:B------:R-:W-:Y:S01]  /*08e0*/  @P1 IADD3.X R7, PT, PT, RZ, RZ, RZ, P2, !PT ;  /* 0x000000ffff071210 */ /* 0x000fe200017fe4ff */
[----:B------:R-:W-:Y:S01]  /*08f0*/  IMAD.U32 R19, RZ, RZ, UR4 ;  /* 0x00000004ff137e24 */ /* 0x000fe2000f8e00ff */
[C---:B--2---:R-:W-:Y:S01]  /*0900*/  @P1 LEA R2, P2, R6.reuse, UR6, 0x2 ;  /* 0x0000000606021c11 */ /* 0x044fe2000f8410ff */
[----:B------:R-:W-:Y:S01]  /*0910*/  @P1 IMAD.WIDE R4, R3, 0x4, R4 ;  /* 0x0000000403041825 */ /* 0x000fe200078e0204 */
[----:B------:R-:W-:Y:S01]  /*0920*/  @!P0 IADD3 R17, PT, PT, R13, UR4, RZ ;  /* 0x000000040d118c10 */ /* 0x000fe2000fffe0ff */
[----:B0-----:R-:W2:Y:S01]  /*0930*/  @P1 LDG.E.CONSTANT R11, desc[UR18][R10.64] ;  /* 0x000000120a0b1981 */ /* 0x001ea2000c1e9900 */
[----:B------:R-:W-:Y:S01]  /*0940*/  @P1 LEA.HI.X R3, R6, UR7, R7, 0x2, P2 ;  /* 0x0000000706031c11 */ /* 0x000fe200090f1407 */
[----:B------:R-:W-:Y:S01]  /*0950*/  @!P0 IMAD R19, R19, UR20, R0 ;  /* 0x0000001413138c24 */ /* 0x000fe2000f8e0200 */
[----:B---3--:R-:W-:Y:S01]  /*0960*/  MOV R6, UR12 ;  /* 0x0000000c00067c02 */ /* 0x008fe20008000f00 */
[----:B------:R-:W-:Y:S01]  /*0970*/  @P1 IMAD.WIDE R14, R15, 0x4, R4 ;  /* 0x000000040f0e1825 */ /* 0x000fe200078e0204 */
[----:B------:R-:W-:Y:S01]  /*0980*/  MOV R7, UR13 ;  /* 0x0000000d00077c02 */ /* 0x000fe20008000f00 */
[----:B------:R-:W2:Y:S01]  /*0990*/  @P1 LDG.E.CONSTANT R4, desc[UR18][R4.64] ;  /* 0x0000001204041981 */ /* 0x000ea2000c1e9900 */
[----:B------:R-:W-:-:S02]  /*09a0*/  MOV R8, UR14 ;  /* 0x0000000e00087c02 */ /* 0x000fc40008000f00 */
[----:B------:R-:W-:Y:S01]  /*09b0*/  MOV R9, UR15 ;  /* 0x0000000f00097c02 */ /* 0x000fe20008000f00 */
[----:B------:R-:W-:Y:S01]  /*09c0*/  @!P0 IMAD.WIDE.U32 R6, R17, 0x4, R6 ;  /* 0x0000000411068825 */ /* 0x000fe200078e0006 */
[----:B------:R-:W3:Y:S03]  /*09d0*/  @P1 LDG.E.CONSTANT R14, desc[UR18][R14.64] ;  /* 0x000000120e0e1981 */ /* 0x000ee6000c1e9900 */
[----:B------:R-:W-:Y:S01]  /*09e0*/  @!P0 IMAD.WIDE R8, R19, 0x4, R8 ;  /* 0x0000000413088825 */ /* 0x000fe200078e0208 */
[----:B------:R-:W3:Y:S04]  /*09f0*/  @P1 LDG.E.CONSTANT R2, desc[UR18][R2.64+0x4] ;  /* 0x0000041202021981 */ /* 0x000ee8000c1e9900 */
[----:B------:R-:W4:Y:S04]  /*0a00*/  @!P0 LDG.E.CONSTANT R7, desc[UR18][R6.64] ;  /* 0x0000001206078981 */ /* 0x000f28000c1e9900 */
[----:B------:R-:W4:Y:S01]  /*0a10*/  @!P0 LDG.E.CONSTANT R8, desc[UR18][R8.64] ;  /* 0x0000001208088981 */ /* 0x000f22000c1e9900 */
[----:B--2---:R-:W-:-:S04]  /*0a20*/  @P1 FFMA R11, R11, R4, R12 ;  /* 0x000000040b0b1223 */ /* 0x004fc8000000000c */
[----:B---3--:R-:W-:-:S04]  /*0a30*/  @P1 FFMA R12, R2, R14, R11 ;  /* 0x0000000e020c1223 */ /* 0x008fc8000000000b */
[----:B----4-:R-:W-:-:S07]  /*0a40*/  @!P0 FFMA R12, R7, R8, R12 ;  /* 0x00000008070c8223 */ /* 0x010fce000000000c */
.L_x_5:
[----:B------:R-:W1:Y:S01]  /*0a50*/  LDC.64 R2, c[0x0][0x390] ;  /* 0x0000e400ff027b82 */ /* 0x000e620000000a00 */
[----:B------:R-:W-:-:S05]  /*0a60*/  IADD3 R13, PT, PT, R0, R13, RZ ;  /* 0x0000000d000d7210 */ /* 0x000fca0007ffe0ff */
[----:B-1----:R-:W-:-:S05]  /*0a70*/  IMAD.WIDE R2, R13, 0x4, R2 ;  /* 0x000000040d027825 */ /* 0x002fca00078e0202 */
[----:B0-----:R-:W-:Y:S01]  /*0a80*/  STG.E desc[UR18][R2.64], R12 ;  /* 0x0000000c02007986 */ /* 0x001fe2000c101912 */
[----:B------:R-:W-:Y:S05]  /*0a90*/  EXIT ;  /* 0x000000000000794d */ /* 0x000fea0003800000 */
.L_x_7:
        /* <DEDUP_REMOVED lines=14> */
.L_x_9:


//--------------------- .nv.shared._Z14MatrixMulTiledPKfS0_Pfi --------------------------
	.section	.nv.shared._Z14MatrixMulTiledPKfS0_Pfi,"aw",@nobits
	.sectionflags	@""
	.align	4
.nv.shared._Z14MatrixMulTiledPKfS0_Pfi:
	.zero		3072


//--------------------- .nv.shared.reserved.0     --------------------------
	.section	.nv.shared.reserved.0,"aw",@nobits
	.weak		__nv_reservedSMEM_offset_0_alias
	.size		__nv_reservedSMEM_offset_0_alias, 0, 64
	.other		__nv_reservedSMEM_offset_0_alias,@"STO_CUDA_RESERVED_SHARED STV_DEFAULT"
__nv_reservedSMEM_offset_0_alias:
	.zero		0
	.zero		64


//--------------------- .nv.constant0._Z14MatrixMulTiledPKfS0_Pfi --------------------------
	.section	.nv.constant0._Z14MatrixMulTiledPKfS0_Pfi,"a",@progbits
	.sectionflags	@""
	.align	4
.nv.constant0._Z14MatrixMulTiledPKfS0_Pfi:
	.zero		924


//--------------------- .nv.constant0._Z14MatrixMulNaivePKfS0_Pfi --------------------------
	.section	.nv.constant0._Z14MatrixMulNaivePKfS0_Pfi,"a",@progbits
	.sectionflags	@""
	.align	4
.nv.constant0._Z14MatrixMulNaivePKfS0_Pfi:
	.zero		924


//--------------------- SYMBOLS --------------------------

	.type		.nv.reservedSmem.offset0,@object
	.size		.nv.reservedSmem.offset0,0x4
	.type		.nv.reservedSmem.cap,@object
	.size		.nv.reservedSmem.cap,0x4
